	.headerflags	@"EF_CUDA_TEXMODE_UNIFIED EF_CUDA_64BIT_ADDRESS EF_CUDA_ACCELERATORS EF_CUDA_SM90 EF_CUDA_VIRTUAL_SM(EF_CUDA_SM90)"
	.elftype	@"ET_EXEC"


//--------------------- .nv.info                  --------------------------
	.section	.nv.info,"",@"SHT_CUDA_INFO"
	.align	4


	//----- nvinfo : EIATTR_REGCOUNT
	.align		4
        /*0000*/ 	.byte	0x04, 0x2f
        /*0002*/ 	.short	(.L_1 - .L_0)
	.align		4
.L_0:
        /*0004*/ 	.word	index@(triton_poi_fused_convolution_mean_relu_13)
        /*0008*/ 	.word	0x00000010


	//----- nvinfo : EIATTR_MIN_STACK_SIZE
	.align		4
.L_1:
        /*000c*/ 	.byte	0x04, 0x12
        /*000e*/ 	.short	(.L_3 - .L_2)
	.align		4
.L_2:
        /*0010*/ 	.word	index@(triton_poi_fused_convolution_mean_relu_13)
        /*0014*/ 	.word	0x00000000


	//----- nvinfo : EIATTR_FRAME_SIZE
	.align		4
.L_3:
        /*0018*/ 	.byte	0x04, 0x11
        /*001a*/ 	.short	(.L_5 - .L_4)
	.align		4
.L_4:
        /*001c*/ 	.word	index@(triton_poi_fused_convolution_mean_relu_13)
        /*0020*/ 	.word	0x00000000


	//----- nvinfo : EIATTR_MIN_STACK_SIZE
	.align		4
.L_5:
        /*0024*/ 	.byte	0x04, 0x12
        /*0026*/ 	.short	(.L_7 - .L_6)
	.align		4
.L_6:
        /*0028*/ 	.word	index@(triton_poi_fused_convolution_mean_relu_13)
        /*002c*/ 	.word	0x00000000
.L_7:


//--------------------- .nv.info.triton_poi_fused_convolution_mean_relu_13 --------------------------
	.section	.nv.info.triton_poi_fused_convolution_mean_relu_13,"",@"SHT_CUDA_INFO"
	.sectionflags	@""
	.align	4


	//----- nvinfo : EIATTR_CUDA_API_VERSION
	.align		4
        /*0000*/ 	.byte	0x04, 0x37
        /*0002*/ 	.short	(.L_9 - .L_8)
.L_8:
        /*0004*/ 	.word	0x0000007c


	//----- nvinfo : EIATTR_KPARAM_INFO
	.align		4
.L_9:
        /*0008*/ 	.byte	0x04, 0x17
        /*000a*/ 	.short	(.L_11 - .L_10)
.L_10:
        /*000c*/ 	.word	0x00000000
        /*0010*/ 	.short	0x0003
        /*0012*/ 	.short	0x0018
        /*0014*/ 	.byte	0x00, 0xf0, 0x11, 0x00


	//----- nvinfo : EIATTR_KPARAM_INFO
	.align		4
.L_11:
        /*0018*/ 	.byte	0x04, 0x17
        /*001a*/ 	.short	(.L_13 - .L_12)
.L_12:
        /*001c*/ 	.word	0x00000000
        /*0020*/ 	.short	0x0002
        /*0022*/ 	.short	0x0010
        /*0024*/ 	.byte	0x00, 0xf4, 0x21, 0x00


	//----- nvinfo : EIATTR_KPARAM_INFO
	.align		4
.L_13:
        /*0028*/ 	.byte	0x04, 0x17
        /*002a*/ 	.short	(.L_15 - .L_14)
.L_14:
        /*002c*/ 	.word	0x00000000
        /*0030*/ 	.short	0x0001
        /*0032*/ 	.short	0x0008
        /*0034*/ 	.byte	0x00, 0xf4, 0x21, 0x00


	//----- nvinfo : EIATTR_KPARAM_INFO
	.align		4
.L_15:
        /*0038*/ 	.byte	0x04, 0x17
        /*003a*/ 	.short	(.L_17 - .L_16)
.L_16:
        /*003c*/ 	.word	0x00000000
        /*0040*/ 	.short	0x0000
        /*0042*/ 	.short	0x0000
        /*0044*/ 	.byte	0x00, 0xf4, 0x21, 0x00


	//----- nvinfo : EIATTR_SPARSE_MMA_MASK
	.align		4
.L_17:
        /*0048*/ 	.byte	0x03, 0x50
        /*004a*/ 	.short	0x0000


	//----- nvinfo : EIATTR_MAXREG_COUNT
	.align		4
        /*004c*/ 	.byte	0x03, 0x1b
        /*004e*/ 	.short	0x00ff


	//----- nvinfo : EIATTR_EXIT_INSTR_OFFSETS
	.align		4
        /*0050*/ 	.byte	0x04, 0x1c
        /*0052*/ 	.short	(.L_19 - .L_18)


	//   ....[0]....
.L_18:
        /*0054*/ 	.word	0x000001e0


	//   ....[1]....
        /*0058*/ 	.word	0x00000200


	//----- nvinfo : EIATTR_REQNTID
	.align		4
.L_19:
        /*005c*/ 	.byte	0x04, 0x10
        /*005e*/ 	.short	(.L_21 - .L_20)
.L_20:
        /*0060*/ 	.word	0x00000080
        /*0064*/ 	.word	0x00000001
        /*0068*/ 	.word	0x00000001


	//----- nvinfo : EIATTR_CBANK_PARAM_SIZE
	.align		4
.L_21:
        /*006c*/ 	.byte	0x03, 0x19
        /*006e*/ 	.short	0x001c


	//----- nvinfo : EIATTR_PARAM_CBANK
	.align		4
        /*0070*/ 	.byte	0x04, 0x0a
        /*0072*/ 	.short	(.L_23 - .L_22)
	.align		4
.L_22:
        /*0074*/ 	.word	index@(.nv.constant0.triton_poi_fused_convolution_mean_relu_13)
        /*0078*/ 	.short	0x0210
        /*007a*/ 	.short	0x001c


	//----- nvinfo : EIATTR_SW_WAR
	.align		4
.L_23:
        /*007c*/ 	.byte	0x04, 0x36
        /*007e*/ 	.short	(.L_25 - .L_24)
.L_24:
        /*0080*/ 	.word	0x00000008
.L_25:


//--------------------- .nv.callgraph             --------------------------
	.section	.nv.callgraph,"",@"SHT_CUDA_CALLGRAPH"
	.align	4
	.sectionentsize	8
	.align		4
        /*0000*/ 	.word	0x00000000
	.align		4
        /*0004*/ 	.word	0xffffffff
	.align		4
        /*0008*/ 	.word	0x00000000
	.align		4
        /*000c*/ 	.word	0xfffffffe
	.align		4
        /*0010*/ 	.word	0x00000000
	.align		4
        /*0014*/ 	.word	0xfffffffd
	.align		4
        /*0018*/ 	.word	0x00000000
	.align		4
        /*001c*/ 	.word	0xfffffffc


//--------------------- .text.triton_poi_fused_convolution_mean_relu_13 --------------------------
	.section	.text.triton_poi_fused_convolution_mean_relu_13,"ax",@progbits
	.align	128
        .global         triton_poi_fused_convolution_mean_relu_13
        .type           triton_poi_fused_convolution_mean_relu_13,@function
        .size           triton_poi_fused_convolution_mean_relu_13,(.L_x_1 - triton_poi_fused_convolution_mean_relu_13)
        .other          triton_poi_fused_convolution_mean_relu_13,@"STO_CUDA_ENTRY STV_DEFAULT"
triton_poi_fused_convolution_mean_relu_13:
.text.triton_poi_fused_convolution_mean_relu_13:
[----:B------:R-:W0:Y:S02]  /*0000*/  LDC R1, c[0x0][0x28] ;  /* 0x00000a00ff017b82 */ /* 0x000e240000000800 */
[----:B------:R-:W1:Y:S01]  /*0010*/  S2R R0, SR_TID.X ;  /* 0x0000000000007919 */ /* 0x000e620000002100 */
[----:B------:R-:W2:Y:S01]  /*0020*/  LDC.64 R4, c[0x0][0x218] ;  /* 0x00008600ff047b82 */ /* 0x000ea20000000a00 */
[----:B------:R-:W-:Y:S02]  /*0030*/  CS2R R12, SRZ ;  /* 0x00000000000c7805 */ /* 0x000fe4000001ff00 */
[----:B------:R-:W-:Y:S01]  /*0040*/  CS2R R10, SRZ ;  /* 0x00000000000a7805 */ /* 0x000fe2000001ff00 */
[----:B------:R-:W3:Y:S01]  /*0050*/  S2R R9, SR_CTAID.X ;  /* 0x0000000000097919 */ /* 0x000ee20000002500 */
[----:B------:R-:W-:-:S03]  /*0060*/  ULDC.64 UR4, c[0x0][0x208] ;  /* 0x0000820000047ab9 */ /* 0x000fc60000000a00 */
[----:B------:R-:W4:Y:S01]  /*0070*/  LDC.64 R2, c[0x0][0x210] ;  /* 0x00008400ff027b82 */ /* 0x000f220000000a00 */
[----:B-1----:R-:W-:Y:S01]  /*0080*/  IMAD.SHL.U32 R0, R0, 0x2, RZ ;  /* 0x0000000200007824 */ /* 0x002fe200078e00ff */
[----:B---3--:R-:W-:-:S04]  /*0090*/  SHF.R.S32.HI R6, RZ, 0x17, R9 ;  /* 0x00000017ff067819 */ /* 0x008fc80000011409 */
[----:B------:R-:W-:-:S05]  /*00a0*/  LOP3.LUT R0, R0, 0xfe, RZ, 0xc0, !PT ;  /* 0x000000fe00007812 */ /* 0x000fca00078ec0ff */
[----:B------:R-:W-:Y:S01]  /*00b0*/  IMAD R9, R9, 0x100, R0 ;  /* 0x0000010009097824 */ /* 0x000fe200078e0200 */
[----:B------:R-:W-:-:S03]  /*00c0*/  SGXT R0, R6, 0x1 ;  /* 0x000000010600781a */ /* 0x000fc60000000200 */
[C---:B----4-:R-:W-:Y:S01]  /*00d0*/  IMAD.WIDE R2, R9.reuse, 0x4, R2 ;  /* 0x0000000409027825 */ /* 0x050fe200078e0202 */
[----:B------:R-:W-:Y:S02]  /*00e0*/  LEA.HI R0, R0, R9, RZ, 0x8 ;  /* 0x0000000900007211 */ /* 0x000fe400078f40ff */
[----:B------:R-:W-:Y:S02]  /*00f0*/  ISETP.GE.AND P2, PT, R9, 0x400, PT ;  /* 0x000004000900780c */ /* 0x000fe40003f46270 */
[----:B------:R-:W-:-:S05]  /*0100*/  LOP3.LUT R0, R0, 0xffffff00, RZ, 0xc0, !PT ;  /* 0xffffff0000007812 */ /* 0x000fca00078ec0ff */
[----:B------:R-:W-:-:S04]  /*0110*/  IMAD.IADD R7, R9, 0x1, -R0 ;  /* 0x0000000109077824 */ /* 0x000fc800078e0a00 */
[----:B--2---:R-:W-:Y:S02]  /*0120*/  IMAD.WIDE R4, R7, 0x4, R4 ;  /* 0x0000000407047825 */ /* 0x004fe400078e0204 */
[----:B------:R-:W2:Y:S01]  /*0130*/  @!P2 LDG.E.64 R10, desc[UR4][R2.64] ;  /* 0x00000004020aa981 */ /* 0x000ea2000c1e1b00 */
[----:B------:R-:W1:Y:S03]  /*0140*/  LDC.64 R6, c[0x0][0x220] ;  /* 0x00008800ff067b82 */ /* 0x000e660000000a00 */
[----:B------:R-:W2:Y:S01]  /*0150*/  @!P2 LDG.E.EL.64 R12, desc[UR4][R4.64] ;  /* 0x00000004040ca981 */ /* 0x000ea2000c2e1b00 */
[----:B-1----:R-:W-:Y:S01]  /*0160*/  IMAD.WIDE R6, R9, 0x4, R6 ;  /* 0x0000000409067825 */ /* 0x002fe200078e0206 */
[----:B--2---:R-:W-:-:S03]  /*0170*/  FSETP.GEU.AND P0, PT, R10, -R12, PT ;  /* 0x8000000c0a00720b */ /* 0x004fc60003f0e000 */
[----:B------:R-:W-:Y:S01]  /*0180*/  FADD R10, R12, R10 ;  /* 0x0000000a0c0a7221 */ /* 0x000fe20000000000 */
[----:B------:R-:W-:Y:S01]  /*0190*/  FADD R0, R13, R11 ;  /* 0x0000000b0d007221 */ /* 0x000fe20000000000 */
[----:B------:R-:W-:-:S03]  /*01a0*/  FSETP.GEU.AND P1, PT, R11, -R13, PT ;  /* 0x8000000d0b00720b */ /* 0x000fc60003f2e000 */
[----:B------:R-:W-:Y:S02]  /*01b0*/  FSEL R10, R10, RZ, P0 ;  /* 0x000000ff0a0a7208 */ /* 0x000fe40000000000 */
[----:B------:R-:W-:-:S05]  /*01c0*/  FSEL R11, R0, RZ, P1 ;  /* 0x000000ff000b7208 */ /* 0x000fca0000800000 */
[----:B------:R1:W-:Y:S01]  /*01d0*/  @!P2 STG.E.64 desc[UR4][R2.64], R10 ;  /* 0x0000000a0200a986 */ /* 0x0003e2000c101b04 */
[----:B------:R-:W-:Y:S05]  /*01e0*/  @P2 EXIT ;  /* 0x000000000000294d */ /* 0x000fea0003800000 */
[----:B------:R-:W-:Y:S01]  /*01f0*/  STG.E.64 desc[UR4][R6.64], R10 ;  /* 0x0000000a06007986 */ /* 0x000fe2000c101b04 */
[----:B------:R-:W-:Y:S05]  /*0200*/  EXIT ;  /* 0x000000000000794d */ /* 0x000fea0003800000 */
.L_x_0:
[----:B------:R-:W-:-:S00]  /*0210*/  BRA `(.L_x_0) ;  /* 0xfffffffc00fc7947 */ /* 0x000fc0000383ffff */
[----:B------:R-:W-:-:S00]  /*0220*/  NOP ;  /* 0x0000000000007918 */ /* 0x000fc00000000000 */
        /* <DEDUP_REMOVED lines=13> */
.L_x_1:


//--------------------- .nv.constant0.triton_poi_fused_convolution_mean_relu_13 --------------------------
	.section	.nv.constant0.triton_poi_fused_convolution_mean_relu_13,"a",@progbits
	.sectionflags	@""
	.align	4
.nv.constant0.triton_poi_fused_convolution_mean_relu_13:
	.zero		556
